//
// Generated by NVIDIA NVVM Compiler
//
// Compiler Build ID: CL-36424714
// Cuda compilation tools, release 13.0, V13.0.88
// Based on NVVM 20.0.0
//

.version 9.0
.target sm_100
.address_size 64

	// .globl	_Z12solve_kernelPciiPi

.visible .entry _Z12solve_kernelPciiPi(
	.param .u64 .ptr .align 1 _Z12solve_kernelPciiPi_param_0,
	.param .u32 _Z12solve_kernelPciiPi_param_1,
	.param .u32 _Z12solve_kernelPciiPi_param_2,
	.param .u64 .ptr .align 1 _Z12solve_kernelPciiPi_param_3
)
{
	.reg .pred 	%p<2>;
	.reg .b32 	%r<7>;
	.reg .b64 	%rd<3>;

	ld.param.u64 	%rd1, [_Z12solve_kernelPciiPi_param_3];
	mov.u32 	%r1, %ctaid.x;
	mov.u32 	%r2, %ntid.x;
	mul.lo.s32 	%r3, %r1, %r2;
	mov.u32 	%r4, %tid.x;
	neg.s32 	%r5, %r4;
	setp.ne.s32 	%p1, %r3, %r5;
	@%p1 bra 	$L__BB0_2;
	cvta.to.global.u64 	%rd2, %rd1;
	mov.b32 	%r6, 0;
	st.global.u32 	[%rd2], %r6;
$L__BB0_2:
	ret;

}


// ===== COMPILED SASS (sm_100) =====

	.target	sm_100

	.elftype	@"ET_EXEC"


//--------------------- .note.nv.tkinfo           --------------------------
	.section	.note.nv.tkinfo,"",@"SHT_NOTE"
	.sectionflags	@"SHF_NOTE_NV_TKINFO"
	.tkinfo
        /*0018*/ 	.word	0x00000002
        /*0030*/ 	.string	""
        /*0030*/ 	.string	"ptxas"
        /*0030*/ 	.string	"Cuda compilation tools, release 13.0, V13.0.88"
        /*0030*/ 	.string	"Build cuda_13.0.r13.0/compiler.36424714_0"
        /*0030*/ 	.string	"-arch sm_100 -m 64 "



//--------------------- .note.nv.cuinfo           --------------------------
	.section	.note.nv.cuinfo,"",@"SHT_NOTE"
	.sectionflags	@"SHF_NOTE_NV_CUINFO"
        /*0018*/ 	.short	0x0002
        /*001a*/ 	.short	0x0064
        /*001c*/ 	.short	0x0082
	.zero		2


//--------------------- .nv.info                  --------------------------
	.section	.nv.info,"",@"SHT_CUDA_INFO"
	.align	4


	//----- nvinfo : EIATTR_REGCOUNT
	.align		4
        /*0000*/ 	.byte	0x04, 0x2f
        /*0002*/ 	.short	(.L_1 - .L_0)
	.align		4
.L_0:
        /*0004*/ 	.word	index@(_Z12solve_kernelPciiPi)
        /*0008*/ 	.word	0x00000006


	//----- nvinfo : EIATTR_FRAME_SIZE
	.align		4
.L_1:
        /*000c*/ 	.byte	0x04, 0x11
        /*000e*/ 	.short	(.L_3 - .L_2)
	.align		4
.L_2:
        /*0010*/ 	.word	index@(_Z12solve_kernelPciiPi)
        /*0014*/ 	.word	0x00000000


	//----- nvinfo : EIATTR_MIN_STACK_SIZE
	.align		4
.L_3:
        /*0018*/ 	.byte	0x04, 0x12
        /*001a*/ 	.short	(.L_5 - .L_4)
	.align		4
.L_4:
        /*001c*/ 	.word	index@(_Z12solve_kernelPciiPi)
        /*0020*/ 	.word	0x00000000
.L_5:


//--------------------- .nv.compat                --------------------------
	.section	.nv.compat,"",@"SHT_CUDA_COMPAT_INFO"
	.align	4
        /*0000*/ 	.byte	0x02, 0x09, 0x00, 0x00, 0x02, 0x02, 0x01, 0x00, 0x02, 0x05, 0x05, 0x00, 0x03, 0x07, 0x01, 0x01
        /*0010*/ 	.byte	0x02, 0x03, 0x00, 0x00, 0x02, 0x06, 0x01, 0x00, 0x04, 0x0b, 0x08, 0x00, 0x09, 0x00, 0x00, 0x00
        /*0020*/ 	.byte	0x00, 0x00, 0x00, 0x00


//--------------------- .nv.info._Z12solve_kernelPciiPi --------------------------
	.section	.nv.info._Z12solve_kernelPciiPi,"",@"SHT_CUDA_INFO"
	.sectionflags	@""
	.align	4


	//----- nvinfo : EIATTR_CUDA_API_VERSION
	.align		4
        /*0000*/ 	.byte	0x04, 0x37
        /*0002*/ 	.short	(.L_7 - .L_6)
.L_6:
        /*0004*/ 	.word	0x00000082


	//----- nvinfo : EIATTR_KPARAM_INFO
	.align		4
.L_7:
        /*0008*/ 	.byte	0x04, 0x17
        /*000a*/ 	.short	(.L_9 - .L_8)
.L_8:
        /*000c*/ 	.word	0x00000000
        /*0010*/ 	.short	0x0003
        /*0012*/ 	.short	0x0010
        /*0014*/ 	.byte	0x00, 0xf5, 0x21, 0x00


	//----- nvinfo : EIATTR_KPARAM_INFO
	.align		4
.L_9:
        /*0018*/ 	.byte	0x04, 0x17
        /*001a*/ 	.short	(.L_11 - .L_10)
.L_10:
        /*001c*/ 	.word	0x00000000
        /*0020*/ 	.short	0x0002
        /*0022*/ 	.short	0x000c
        /*0024*/ 	.byte	0x00, 0xf0, 0x11, 0x00


	//----- nvinfo : EIATTR_KPARAM_INFO
	.align		4
.L_11:
        /*0028*/ 	.byte	0x04, 0x17
        /*002a*/ 	.short	(.L_13 - .L_12)
.L_12:
        /*002c*/ 	.word	0x00000000
        /*0030*/ 	.short	0x0001
        /*0032*/ 	.short	0x0008
        /*0034*/ 	.byte	0x00, 0xf0, 0x11, 0x00


	//----- nvinfo : EIATTR_KPARAM_INFO
	.align		4
.L_13:
        /*0038*/ 	.byte	0x04, 0x17
        /*003a*/ 	.short	(.L_15 - .L_14)
.L_14:
        /*003c*/ 	.word	0x00000000
        /*0040*/ 	.short	0x0000
        /*0042*/ 	.short	0x0000
        /*0044*/ 	.byte	0x00, 0xf5, 0x21, 0x00


	//----- nvinfo : EIATTR_SPARSE_MMA_MASK
	.align		4
.L_15:
        /*0048*/ 	.byte	0x03, 0x50
        /*004a*/ 	.short	0x0000


	//----- nvinfo : EIATTR_MAXREG_COUNT
	.align		4
        /*004c*/ 	.byte	0x03, 0x1b
        /*004e*/ 	.short	0x00ff


	//----- nvinfo : EIATTR_MERCURY_ISA_VERSION
	.align		4
        /*0050*/ 	.byte	0x03, 0x5f
        /*0052*/ 	.short	0x0101


	//----- nvinfo : EIATTR_VRC_CTA_INIT_COUNT
	.align		4
        /*0054*/ 	.byte	0x02, 0x4a
	.zero		1
	.zero		1


	//----- nvinfo : EIATTR_EXIT_INSTR_OFFSETS
	.align		4
        /*0058*/ 	.byte	0x04, 0x1c
        /*005a*/ 	.short	(.L_17 - .L_16)


	//   ....[0]....
.L_16:
        /*005c*/ 	.word	0x00000070


	//   ....[1]....
        /*0060*/ 	.word	0x000000b0


	//----- nvinfo : EIATTR_CBANK_PARAM_SIZE
	.align		4
.L_17:
        /*0064*/ 	.byte	0x03, 0x19
        /*0066*/ 	.short	0x0018


	//----- nvinfo : EIATTR_PARAM_CBANK
	.align		4
        /*0068*/ 	.byte	0x04, 0x0a
        /*006a*/ 	.short	(.L_19 - .L_18)
	.align		4
.L_18:
        /*006c*/ 	.word	index@(.nv.constant0._Z12solve_kernelPciiPi)
        /*0070*/ 	.short	0x0380
        /*0072*/ 	.short	0x0018


	//----- nvinfo : EIATTR_SW_WAR
	.align		4
.L_19:
        /*0074*/ 	.byte	0x04, 0x36
        /*0076*/ 	.short	(.L_21 - .L_20)
.L_20:
        /*0078*/ 	.word	0x00000008
.L_21:


//--------------------- .nv.callgraph             --------------------------
	.section	.nv.callgraph,"",@"SHT_CUDA_CALLGRAPH"
	.align	4
	.sectionentsize	8
	.align		4
        /*0000*/ 	.word	0x00000000
	.align		4
        /*0004*/ 	.word	0xffffffff
	.align		4
        /*0008*/ 	.word	0x00000000
	.align		4
        /*000c*/ 	.word	0xfffffffe
	.align		4
        /*0010*/ 	.word	0x00000000
	.align		4
        /*0014*/ 	.word	0xfffffffd
	.align		4
        /*0018*/ 	.word	0x00000000
	.align		4
        /*001c*/ 	.word	0xfffffffc


//--------------------- .text._Z12solve_kernelPciiPi --------------------------
	.section	.text._Z12solve_kernelPciiPi,"ax",@progbits
	.align	128
        .global         _Z12solve_kernelPciiPi
        .type           _Z12solve_kernelPciiPi,@function
        .size           _Z12solve_kernelPciiPi,(.L_x_1 - _Z12solve_kernelPciiPi)
        .other          _Z12solve_kernelPciiPi,@"STO_CUDA_ENTRY STV_DEFAULT"
_Z12solve_kernelPciiPi:
.text._Z12solve_kernelPciiPi:
[----:B------:R-:W-:Y:S01]  /*0000*/  LDC R1, c[0x0][0x37c] ;  /* 0x0000df00ff017b82 */ /* 0x000fe20000000800 */
[----:B------:R-:W0:Y:S07]  /*0010*/  S2R R0, SR_TID.X ;  /* 0x0000000000007919 */ /* 0x000e2e0000002100 */
[----:B------:R-:W1:Y:S01]  /*0020*/  S2UR UR4, SR_CTAID.X ;  /* 0x00000000000479c3 */ /* 0x000e620000002500 */
[----:B------:R-:W1:Y:S02]  /*0030*/  LDCU UR5, c[0x0][0x360] ;  /* 0x00006c00ff0577ac */ /* 0x000e640008000800 */
[----:B-1----:R-:W-:Y:S01]  /*0040*/  UIMAD UR4, UR4, UR5, URZ ;  /* 0x00000005040472a4 */ /* 0x002fe2000f8e02ff */
[----:B0-----:R-:W-:-:S05]  /*0050*/  IADD3 R0, PT, PT, -R0, RZ, RZ ;  /* 0x000000ff00007210 */ /* 0x001fca0007ffe1ff */
[----:B------:R-:W-:-:S13]  /*0060*/  ISETP.NE.AND P0, PT, R0, UR4, PT ;  /* 0x0000000400007c0c */ /* 0x000fda000bf05270 */
[----:B------:R-:W-:Y:S05]  /*0070*/  @P0 EXIT ;  /* 0x000000000000094d */ /* 0x000fea0003800000 */
[----:B------:R-:W0:Y:S01]  /*0080*/  LDC.64 R2, c[0x0][0x390] ;  /* 0x0000e400ff027b82 */ /* 0x000e220000000a00 */
[----:B------:R-:W0:Y:S02]  /*0090*/  LDCU.64 UR4, c[0x0][0x358] ;  /* 0x00006b00ff0477ac */ /* 0x000e240008000a00 */
[----:B0-----:R-:W-:Y:S01]  /*00a0*/  STG.E desc[UR4][R2.64], RZ ;  /* 0x000000ff02007986 */ /* 0x001fe2000c101904 */
[----:B------:R-:W-:Y:S05]  /*00b0*/  EXIT ;  /* 0x000000000000794d */ /* 0x000fea0003800000 */
.L_x_0:
[----:B------:R-:W-:-:S00]  /*00c0*/  BRA `(.L_x_0) ;  /* 0xfffffffc00fc7947 */ /* 0x000fc0000383ffff */
[----:B------:R-:W-:-:S00]  /*00d0*/  NOP ;  /* 0x0000000000007918 */ /* 0x000fc00000000000 */
        /* <DEDUP_REMOVED lines=10> */
.L_x_1:


//--------------------- .nv.shared.reserved.0     --------------------------
	.section	.nv.shared.reserved.0,"aw",@nobits
	.weak		__nv_reservedSMEM_offset_0_alias
	.size		__nv_reservedSMEM_offset_0_alias, 0, 64
	.other		__nv_reservedSMEM_offset_0_alias,@"STO_CUDA_RESERVED_SHARED STV_DEFAULT"
__nv_reservedSMEM_offset_0_alias:
	.zero		0
	.zero		64


//--------------------- .nv.constant0._Z12solve_kernelPciiPi --------------------------
	.section	.nv.constant0._Z12solve_kernelPciiPi,"a",@progbits
	.sectionflags	@""
	.align	4
.nv.constant0._Z12solve_kernelPciiPi:
	.zero		920


//--------------------- SYMBOLS --------------------------

	.type		.nv.reservedSmem.offset0,@object
	.size		.nv.reservedSmem.offset0,0x4
